	.headerflags	@"EF_CUDA_TEXMODE_UNIFIED EF_CUDA_64BIT_ADDRESS EF_CUDA_ACCELERATORS EF_CUDA_SM90 EF_CUDA_VIRTUAL_SM(EF_CUDA_SM90)"
	.elftype	@"ET_EXEC"


//--------------------- .nv.info                  --------------------------
	.section	.nv.info,"",@"SHT_CUDA_INFO"
	.align	4


	//----- nvinfo : EIATTR_REGCOUNT
	.align		4
        /*0000*/ 	.byte	0x04, 0x2f
        /*0002*/ 	.short	(.L_3 - .L_2)
	.align		4
.L_2:
        /*0004*/ 	.word	index@(triton_poi_fused__native_batch_norm_legit_no_training_convolution_hardtanh_89)
        /*0008*/ 	.word	0x0000002a


	//----- nvinfo : EIATTR_MIN_STACK_SIZE
	.align		4
.L_3:
        /*000c*/ 	.byte	0x04, 0x12
        /*000e*/ 	.short	(.L_5 - .L_4)
	.align		4
.L_4:
        /*0010*/ 	.word	index@(triton_poi_fused__native_batch_norm_legit_no_training_convolution_hardtanh_89)
        /*0014*/ 	.word	0x00000000


	//----- nvinfo : EIATTR_FRAME_SIZE
	.align		4
.L_5:
        /*0018*/ 	.byte	0x04, 0x11
        /*001a*/ 	.short	(.L_7 - .L_6)
	.align		4
.L_6:
        /*001c*/ 	.word	index@(triton_poi_fused__native_batch_norm_legit_no_training_convolution_hardtanh_89)
        /*0020*/ 	.word	0x00000000


	//----- nvinfo : EIATTR_MIN_STACK_SIZE
	.align		4
.L_7:
        /*0024*/ 	.byte	0x04, 0x12
        /*0026*/ 	.short	(.L_9 - .L_8)
	.align		4
.L_8:
        /*0028*/ 	.word	index@(triton_poi_fused__native_batch_norm_legit_no_training_convolution_hardtanh_89)
        /*002c*/ 	.word	0x00000000
.L_9:


//--------------------- .nv.info.triton_poi_fused__native_batch_norm_legit_no_training_convolution_hardtanh_89 --------------------------
	.section	.nv.info.triton_poi_fused__native_batch_norm_legit_no_training_convolution_hardtanh_89,"",@"SHT_CUDA_INFO"
	.sectionflags	@""
	.align	4


	//----- nvinfo : EIATTR_CUDA_API_VERSION
	.align		4
        /*0000*/ 	.byte	0x04, 0x37
        /*0002*/ 	.short	(.L_11 - .L_10)
.L_10:
        /*0004*/ 	.word	0x0000007c


	//----- nvinfo : EIATTR_KPARAM_INFO
	.align		4
.L_11:
        /*0008*/ 	.byte	0x04, 0x17
        /*000a*/ 	.short	(.L_13 - .L_12)
.L_12:
        /*000c*/ 	.word	0x00000000
        /*0010*/ 	.short	0x0007
        /*0012*/ 	.short	0x0038
        /*0014*/ 	.byte	0x00, 0xf0, 0x11, 0x00


	//----- nvinfo : EIATTR_KPARAM_INFO
	.align		4
.L_13:
        /*0018*/ 	.byte	0x04, 0x17
        /*001a*/ 	.short	(.L_15 - .L_14)
.L_14:
        /*001c*/ 	.word	0x00000000
        /*0020*/ 	.short	0x0006
        /*0022*/ 	.short	0x0030
        /*0024*/ 	.byte	0x00, 0xf4, 0x21, 0x00


	//----- nvinfo : EIATTR_KPARAM_INFO
	.align		4
.L_15:
        /*0028*/ 	.byte	0x04, 0x17
        /*002a*/ 	.short	(.L_17 - .L_16)
.L_16:
        /*002c*/ 	.word	0x00000000
        /*0030*/ 	.short	0x0005
        /*0032*/ 	.short	0x0028
        /*0034*/ 	.byte	0x00, 0xf4, 0x21, 0x00


	//----- nvinfo : EIATTR_KPARAM_INFO
	.align		4
.L_17:
        /*0038*/ 	.byte	0x04, 0x17
        /*003a*/ 	.short	(.L_19 - .L_18)
.L_18:
        /*003c*/ 	.word	0x00000000
        /*0040*/ 	.short	0x0004
        /*0042*/ 	.short	0x0020
        /*0044*/ 	.byte	0x00, 0xf4, 0x21, 0x00


	//----- nvinfo : EIATTR_KPARAM_INFO
	.align		4
.L_19:
        /*0048*/ 	.byte	0x04, 0x17
        /*004a*/ 	.short	(.L_21 - .L_20)
.L_20:
        /*004c*/ 	.word	0x00000000
        /*0050*/ 	.short	0x0003
        /*0052*/ 	.short	0x0018
        /*0054*/ 	.byte	0x00, 0xf4, 0x21, 0x00


	//----- nvinfo : EIATTR_KPARAM_INFO
	.align		4
.L_21:
        /*0058*/ 	.byte	0x04, 0x17
        /*005a*/ 	.short	(.L_23 - .L_22)
.L_22:
        /*005c*/ 	.word	0x00000000
        /*0060*/ 	.short	0x0002
        /*0062*/ 	.short	0x0010
        /*0064*/ 	.byte	0x00, 0xf4, 0x21, 0x00


	//----- nvinfo : EIATTR_KPARAM_INFO
	.align		4
.L_23:
        /*0068*/ 	.byte	0x04, 0x17
        /*006a*/ 	.short	(.L_25 - .L_24)
.L_24:
        /*006c*/ 	.word	0x00000000
        /*0070*/ 	.short	0x0001
        /*0072*/ 	.short	0x0008
        /*0074*/ 	.byte	0x00, 0xf4, 0x21, 0x00


	//----- nvinfo : EIATTR_KPARAM_INFO
	.align		4
.L_25:
        /*0078*/ 	.byte	0x04, 0x17
        /*007a*/ 	.short	(.L_27 - .L_26)
.L_26:
        /*007c*/ 	.word	0x00000000
        /*0080*/ 	.short	0x0000
        /*0082*/ 	.short	0x0000
        /*0084*/ 	.byte	0x00, 0xf4, 0x21, 0x00


	//----- nvinfo : EIATTR_SPARSE_MMA_MASK
	.align		4
.L_27:
        /*0088*/ 	.byte	0x03, 0x50
        /*008a*/ 	.short	0x0000


	//----- nvinfo : EIATTR_MAXREG_COUNT
	.align		4
        /*008c*/ 	.byte	0x03, 0x1b
        /*008e*/ 	.short	0x00ff


	//----- nvinfo : EIATTR_EXIT_INSTR_OFFSETS
	.align		4
        /*0090*/ 	.byte	0x04, 0x1c
        /*0092*/ 	.short	(.L_29 - .L_28)


	//   ....[0]....
.L_28:
        /*0094*/ 	.word	0x00000e50


	//   ....[1]....
        /*0098*/ 	.word	0x00000e70


	//----- nvinfo : EIATTR_REQNTID
	.align		4
.L_29:
        /*009c*/ 	.byte	0x04, 0x10
        /*009e*/ 	.short	(.L_31 - .L_30)
.L_30:
        /*00a0*/ 	.word	0x00000080
        /*00a4*/ 	.word	0x00000001
        /*00a8*/ 	.word	0x00000001


	//----- nvinfo : EIATTR_CBANK_PARAM_SIZE
	.align		4
.L_31:
        /*00ac*/ 	.byte	0x03, 0x19
        /*00ae*/ 	.short	0x003c


	//----- nvinfo : EIATTR_PARAM_CBANK
	.align		4
        /*00b0*/ 	.byte	0x04, 0x0a
        /*00b2*/ 	.short	(.L_33 - .L_32)
	.align		4
.L_32:
        /*00b4*/ 	.word	index@(.nv.constant0.triton_poi_fused__native_batch_norm_legit_no_training_convolution_hardtanh_89)
        /*00b8*/ 	.short	0x0210
        /*00ba*/ 	.short	0x003c


	//----- nvinfo : EIATTR_SW_WAR
	.align		4
.L_33:
        /*00bc*/ 	.byte	0x04, 0x36
        /*00be*/ 	.short	(.L_35 - .L_34)
.L_34:
        /*00c0*/ 	.word	0x00000008
.L_35:


//--------------------- .nv.callgraph             --------------------------
	.section	.nv.callgraph,"",@"SHT_CUDA_CALLGRAPH"
	.align	4
	.sectionentsize	8
	.align		4
        /*0000*/ 	.word	0x00000000
	.align		4
        /*0004*/ 	.word	0xffffffff
	.align		4
        /*0008*/ 	.word	0x00000000
	.align		4
        /*000c*/ 	.word	0xfffffffe
	.align		4
        /*0010*/ 	.word	0x00000000
	.align		4
        /*0014*/ 	.word	0xfffffffd
	.align		4
        /*0018*/ 	.word	0x00000000
	.align		4
        /*001c*/ 	.word	0xfffffffc


//--------------------- .nv.constant4             --------------------------
	.section	.nv.constant4,"a",@progbits
	.align	8
	.align		8
.nv.constant4:
        /*0000*/ 	.dword	_$_str
	.align		8
        /*0008*/ 	.dword	_$_str_$_2


//--------------------- .text.triton_poi_fused__native_batch_norm_legit_no_training_convolution_hardtanh_89 --------------------------
	.section	.text.triton_poi_fused__native_batch_norm_legit_no_training_convolution_hardtanh_89,"ax",@progbits
	.align	128
        .global         triton_poi_fused__native_batch_norm_legit_no_training_convolution_hardtanh_89
        .type           triton_poi_fused__native_batch_norm_legit_no_training_convolution_hardtanh_89,@function
        .size           triton_poi_fused__native_batch_norm_legit_no_training_convolution_hardtanh_89,(.L_x_1 - triton_poi_fused__native_batch_norm_legit_no_training_convolution_hardtanh_89)
        .other          triton_poi_fused__native_batch_norm_legit_no_training_convolution_hardtanh_89,@"STO_CUDA_ENTRY STV_DEFAULT"
triton_poi_fused__native_batch_norm_legit_no_training_convolution_hardtanh_89:
.text.triton_poi_fused__native_batch_norm_legit_no_training_convolution_hardtanh_89:
[----:B------:R-:W0:Y:S01]  /*0000*/  LDC R1, c[0x0][0x28] ;  /* 0x00000a00ff017b82 */ /* 0x000e220000000800 */
[----:B------:R-:W1:Y:S07]  /*0010*/  S2R R0, SR_TID.X ;  /* 0x0000000000007919 */ /* 0x000e6e0000002100 */
[----:B------:R-:W2:Y:S01]  /*0020*/  LDC.64 R12, c[0x0][0x228] ;  /* 0x00008a00ff0c7b82 */ /* 0x000ea20000000a00 */
[----:B------:R-:W-:Y:S02]  /*0030*/  CS2R R20, SRZ ;  /* 0x0000000000147805 */ /* 0x000fe4000001ff00 */
[----:B------:R-:W-:Y:S01]  /*0040*/  CS2R R22, SRZ ;  /* 0x0000000000167805 */ /* 0x000fe2000001ff00 */
[----:B------:R-:W3:Y:S01]  /*0050*/  S2R R3, SR_CTAID.X ;  /* 0x0000000000037919 */ /* 0x000ee20000002500 */
[----:B------:R-:W-:Y:S01]  /*0060*/  ULDC.64 UR4, c[0x0][0x208] ;  /* 0x0000820000047ab9 */ /* 0x000fe20000000a00 */
[----:B------:R-:W-:-:S02]  /*0070*/  CS2R R16, SRZ ;  /* 0x0000000000107805 */ /* 0x000fc4000001ff00 */
[----:B------:R-:W-:Y:S01]  /*0080*/  CS2R R18, SRZ ;  /* 0x0000000000127805 */ /* 0x000fe2000001ff00 */
[----:B------:R-:W4:Y:S08]  /*0090*/  LDC.64 R38, c[0x0][0x218] ;  /* 0x00008600ff267b82 */ /* 0x000f300000000a00 */
[----:B------:R-:W5:Y:S08]  /*00a0*/  LDC.64 R36, c[0x0][0x210] ;  /* 0x00008400ff247b82 */ /* 0x000f700000000a00 */
[----:B------:R-:W4:Y:S01]  /*00b0*/  LDC.64 R30, c[0x0][0x220] ;  /* 0x00008800ff1e7b82 */ /* 0x000f220000000a00 */
[----:B-1----:R-:W-:-:S05]  /*00c0*/  IMAD.SHL.U32 R0, R0, 0x4, RZ ;  /* 0x0000000400007824 */ /* 0x002fca00078e00ff */
[----:B------:R-:W-:-:S05]  /*00d0*/  LOP3.LUT R0, R0, 0x1fc, RZ, 0xc0, !PT ;  /* 0x000001fc00007812 */ /* 0x000fca00078ec0ff */
[----:B---3--:R-:W-:-:S04]  /*00e0*/  IMAD R2, R3, 0x400, R0 ;  /* 0x0000040003027824 */ /* 0x008fc800078e0200 */
[C---:B------:R-:W-:Y:S01]  /*00f0*/  IMAD.HI R0, R2.reuse, 0x2f149903, RZ ;  /* 0x2f14990302007827 */ /* 0x040fe200078e02ff */
[----:B------:R-:W-:-:S03]  /*0100*/  ISETP.GE.AND P1, PT, R2, 0x15c00, PT ;  /* 0x00015c000200780c */ /* 0x000fc60003f26270 */
[----:B------:R-:W-:Y:S01]  /*0110*/  VIADD R27, R2, 0x200 ;  /* 0x00000200021b7836 */ /* 0x000fe20000000000 */
[----:B------:R-:W-:-:S04]  /*0120*/  SHF.R.U32.HI R3, RZ, 0x1f, R0 ;  /* 0x0000001fff037819 */ /* 0x000fc80000011600 */
[----:B------:R-:W-:Y:S01]  /*0130*/  LEA.HI.SX32 R3, R0, R3, 0x1a ;  /* 0x0000000300037211 */ /* 0x000fe200078fd2ff */
[----:B------:R-:W-:-:S04]  /*0140*/  IMAD.HI R0, R27, 0x2f149903, RZ ;  /* 0x2f1499031b007827 */ /* 0x000fc800078e02ff */
[----:B------:R-:W-:-:S04]  /*0150*/  IMAD R28, R3, -0x15c, R2 ;  /* 0xfffffea4031c7824 */ /* 0x000fc800078e0202 */
[----:B--2---:R-:W-:-:S05]  /*0160*/  IMAD.WIDE R4, R28, 0x4, R12 ;  /* 0x000000041c047825 */ /* 0x004fca00078e020c */
[----:B------:R1:W2:Y:S01]  /*0170*/  @!P1 LDG.E.EL.128 R20, desc[UR4][R4.64] ;  /* 0x0000000404149981 */ /* 0x0002a2000c2e1d00 */
[----:B------:R-:W-:Y:S02]  /*0180*/  SHF.R.U32.HI R3, RZ, 0x1f, R0 ;  /* 0x0000001fff037819 */ /* 0x000fe40000011600 */
[----:B------:R-:W-:Y:S02]  /*0190*/  ISETP.GE.AND P0, PT, R27, 0x15c00, PT ;  /* 0x00015c001b00780c */ /* 0x000fe40003f06270 */
[----:B------:R-:W-:-:S05]  /*01a0*/  LEA.HI.SX32 R0, R0, R3, 0x1a ;  /* 0x0000000300007211 */ /* 0x000fca00078fd2ff */
[----:B------:R-:W-:-:S04]  /*01b0*/  IMAD R27, R0, -0x15c, R27 ;  /* 0xfffffea4001b7824 */ /* 0x000fc800078e021b */
[----:B------:R-:W-:-:S05]  /*01c0*/  IMAD.WIDE R12, R27, 0x4, R12 ;  /* 0x000000041b0c7825 */ /* 0x000fca00078e020c */
[----:B------:R3:W2:Y:S01]  /*01d0*/  @!P0 LDG.E.EL.128 R16, desc[UR4][R12.64] ;  /* 0x000000040c108981 */ /* 0x0006a2000c2e1d00 */
[----:B-1----:R-:W-:Y:S02]  /*01e0*/  CS2R R4, SRZ ;  /* 0x0000000000047805 */ /* 0x002fe4000001ff00 */
[----:B------:R-:W-:Y:S02]  /*01f0*/  CS2R R6, SRZ ;  /* 0x0000000000067805 */ /* 0x000fe4000001ff00 */
[----:B------:R-:W-:Y:S02]  /*0200*/  CS2R R8, SRZ ;  /* 0x0000000000087805 */ /* 0x000fe4000001ff00 */
[----:B------:R-:W-:Y:S01]  /*0210*/  CS2R R10, SRZ ;  /* 0x00000000000a7805 */ /* 0x000fe2000001ff00 */
[----:B----4-:R-:W-:Y:S01]  /*0220*/  IMAD.WIDE R24, R27, 0x4, R38 ;  /* 0x000000041b187825 */ /* 0x010fe200078e0226 */
[----:B------:R-:W-:-:S03]  /*0230*/  CS2R R14, SRZ ;  /* 0x00000000000e7805 */ /* 0x000fc6000001ff00 */
[----:B-----5:R-:W-:Y:S01]  /*0240*/  IMAD.WIDE R36, R2, 0x4, R36 ;  /* 0x0000000402247825 */ /* 0x020fe200078e0224 */
[----:B---3--:R-:W-:Y:S01]  /*0250*/  CS2R R12, SRZ ;  /* 0x00000000000c7805 */ /* 0x008fe2000001ff00 */
[----:B------:R1:W3:Y:S02]  /*0260*/  @!P0 LDG.E.EL.128 R4, desc[UR4][R24.64] ;  /* 0x0000000418048981 */ /* 0x0002e4000c2e1d00 */
[----:B0-----:R-:W-:Y:S02]  /*0270*/  IMAD.WIDE R32, R27, 0x4, R30 ;  /* 0x000000041b207825 */ /* 0x001fe400078e021e */
[----:B------:R-:W3:Y:S04]  /*0280*/  @!P0 LDG.E.128 R8, desc[UR4][R36.64+0x800] ;  /* 0x0008000424088981 */ /* 0x000ee8000c1e1d00 */
[----:B------:R0:W4:Y:S01]  /*0290*/  @!P0 LDG.E.EL.128 R12, desc[UR4][R32.64] ;  /* 0x00000004200c8981 */ /* 0x000122000c2e1d00 */
[----:B------:R-:W-:-:S04]  /*02a0*/  IMAD.WIDE R38, R28, 0x4, R38 ;  /* 0x000000041c267825 */ /* 0x000fc800078e0226 */
[----:B------:R-:W-:-:S04]  /*02b0*/  IMAD.WIDE R30, R28, 0x4, R30 ;  /* 0x000000041c1e7825 */ /* 0x000fc800078e021e */
[----:B--2---:R-:W-:Y:S01]  /*02c0*/  FADD R3, R21, 9.9999997473787516356e-06 ;  /* 0x3727c5ac15037421 */ /* 0x004fe20000000000 */
[----:B------:R-:W-:Y:S01]  /*02d0*/  FADD R0, R20, 9.9999997473787516356e-06 ;  /* 0x3727c5ac14007421 */ /* 0x000fe20000000000 */
[----:B------:R-:W-:Y:S01]  /*02e0*/  FADD R22, R22, 9.9999997473787516356e-06 ;  /* 0x3727c5ac16167421 */ /* 0x000fe20000000000 */
[----:B------:R-:W-:Y:S01]  /*02f0*/  FADD R23, R23, 9.9999997473787516356e-06 ;  /* 0x3727c5ac17177421 */ /* 0x000fe20000000000 */
[----:B-1----:R1:W2:Y:S08]  /*0300*/  MUFU.SQRT R24, R3 ;  /* 0x0000000300187308 */ /* 0x0022b00000002000 */
[----:B------:R-:W5:Y:S01]  /*0310*/  MUFU.SQRT R0, R0 ;  /* 0x0000000000007308 */ /* 0x000f620000002000 */
[----:B-1----:R-:W-:Y:S01]  /*0320*/  IMAD.MOV.U32 R3, RZ, RZ, 0x3e800000 ;  /* 0x3e800000ff037424 */ /* 0x002fe200078e00ff */
[----:B--2---:R-:W-:-:S06]  /*0330*/  FSETP.GT.AND P3, PT, R24, 8.50705917302346158658e+37, PT ;  /* 0x7e8000001800780b */ /* 0x004fcc0003f64000 */
[----:B------:R-:W1:Y:S01]  /*0340*/  MUFU.SQRT R21, R22 ;  /* 0x0000001600157308 */ /* 0x000e620000002000 */
[----:B------:R-:W-:Y:S01]  /*0350*/  FSETP.GEU.AND P5, PT, R24, 1.175494350822287508e-38, PT ;  /* 0x008000001800780b */ /* 0x000fe20003fae000 */
[----:B------:R-:W-:Y:S01]  /*0360*/  FADD R16, R16, 9.9999997473787516356e-06 ;  /* 0x3727c5ac10107421 */ /* 0x000fe20000000000 */
[----:B------:R-:W-:Y:S01]  /*0370*/  FADD R17, R17, 9.9999997473787516356e-06 ;  /* 0x3727c5ac11117421 */ /* 0x000fe20000000000 */
[----:B------:R-:W-:Y:S01]  /*0380*/  FADD R18, R18, 9.9999997473787516356e-06 ;  /* 0x3727c5ac12127421 */ /* 0x000fe20000000000 */
[----:B------:R-:W-:Y:S01]  /*0390*/  FADD R19, R19, 9.9999997473787516356e-06 ;  /* 0x3727c5ac13137421 */ /* 0x000fe20000000000 */
[C---:B-----5:R-:W-:Y:S02]  /*03a0*/  FSETP.GT.AND P6, PT, R0.reuse, 8.50705917302346158658e+37, PT ;  /* 0x7e8000000000780b */ /* 0x060fe40003fc4000 */
[----:B------:R2:W5:Y:S01]  /*03b0*/  MUFU.SQRT R20, R23 ;  /* 0x0000001700147308 */ /* 0x0005620000002000 */
[----:B------:R-:W-:Y:S01]  /*03c0*/  FSETP.GEU.AND P2, PT, R0, 1.175494350822287508e-38, PT ;  /* 0x008000000000780b */ /* 0x000fe20003f4e000 */
[----:B------:R-:W-:Y:S01]  /*03d0*/  @P3 FMUL R24, R24, 0.25 ;  /* 0x3e80000018183820 */ /* 0x000fe20000400000 */
[----:B-1----:R-:W-:-:S03]  /*03e0*/  FSETP.GT.AND P4, PT, R21, 8.50705917302346158658e+37, PT ;  /* 0x7e8000001500780b */ /* 0x002fc60003f84000 */
[----:B------:R-:W-:Y:S02]  /*03f0*/  @!P5 FMUL R24, R24, 16777216 ;  /* 0x4b8000001818d820 */ /* 0x000fe40000400000 */
[----:B------:R-:W1:Y:S01]  /*0400*/  MUFU.SQRT R16, R16 ;  /* 0x0000001000107308 */ /* 0x000e620000002000 */
[----:B--2---:R-:W-:Y:S02]  /*0410*/  FSEL R23, R3, 1, P6 ;  /* 0x3f80000003177808 */ /* 0x004fe40003000000 */
[----:B------:R-:W-:Y:S01]  /*0420*/  @P6 FMUL R0, R0, 0.25 ;  /* 0x3e80000000006820 */ /* 0x000fe20000400000 */
[----:B------:R-:W-:Y:S02]  /*0430*/  FSETP.GEU.AND P6, PT, R21, 1.175494350822287508e-38, PT ;  /* 0x008000001500780b */ /* 0x000fe40003fce000 */
[----:B------:R-:W-:Y:S01]  /*0440*/  @!P2 FMUL R23, R23, 16777216 ;  /* 0x4b8000001717a820 */ /* 0x000fe20000400000 */
[----:B------:R-:W-:Y:S01]  /*0450*/  @!P2 FMUL R0, R0, 16777216 ;  /* 0x4b8000000000a820 */ /* 0x000fe20000400000 */
[----:B------:R-:W-:Y:S01]  /*0460*/  MUFU.RCP R25, R24 ;  /* 0x0000001800197308 */ /* 0x000fe20000001000 */
[----:B-----5:R-:W-:Y:S01]  /*0470*/  FSETP.GT.AND P2, PT, R20, 8.50705917302346158658e+37, PT ;  /* 0x7e8000001400780b */ /* 0x020fe20003f44000 */
[----:B------:R-:W-:-:S06]  /*0480*/  @P4 FMUL R21, R21, 0.25 ;  /* 0x3e80000015154820 */ /* 0x000fcc0000400000 */
[----:B------:R2:W5:Y:S01]  /*0490*/  MUFU.RCP R26, R0 ;  /* 0x00000000001a7308 */ /* 0x0005620000001000 */
[----:B------:R-:W-:-:S07]  /*04a0*/  @!P6 FMUL R21, R21, 16777216 ;  /* 0x4b8000001515e820 */ /* 0x000fce0000400000 */
[----:B------:R-:W0:Y:S01]  /*04b0*/  MUFU.SQRT R17, R17 ;  /* 0x0000001100117308 */ /* 0x000e220000002000 */
[----:B--2---:R-:W-:Y:S02]  /*04c0*/  FSEL R0, R3, 1, P3 ;  /* 0x3f80000003007808 */ /* 0x004fe40001800000 */
[C---:B------:R-:W-:Y:S01]  /*04d0*/  FSETP.GEU.AND P3, PT, R20.reuse, 1.175494350822287508e-38, PT ;  /* 0x008000001400780b */ /* 0x040fe20003f6e000 */
[----:B------:R-:W-:Y:S02]  /*04e0*/  @P2 FMUL R20, R20, 0.25 ;  /* 0x3e80000014142820 */ /* 0x000fe40000400000 */
[----:B------:R-:W-:Y:S01]  /*04f0*/  @!P5 FMUL R0, R0, 16777216 ;  /* 0x4b8000000000d820 */ /* 0x000fe20000400000 */
[----:B-1----:R-:W-:Y:S01]  /*0500*/  FSETP.GEU.AND P5, PT, R16, 1.175494350822287508e-38, PT ;  /* 0x008000001000780b */ /* 0x002fe20003fae000 */
[----:B------:R-:W1:Y:S01]  /*0510*/  MUFU.SQRT R18, R18 ;  /* 0x0000001200127308 */ /* 0x000e620000002000 */
[----:B-----5:R-:W-:Y:S01]  /*0520*/  FMUL R26, R26, R23 ;  /* 0x000000171a1a7220 */ /* 0x020fe20000400000 */
[----:B------:R-:W-:Y:S01]  /*0530*/  FMUL R25, R25, R0 ;  /* 0x0000000019197220 */ /* 0x000fe20000400000 */
[----:B------:R-:W-:-:S02]  /*0540*/  FSEL R0, R3, 1, P4 ;  /* 0x3f80000003007808 */ /* 0x000fc40002000000 */
[----:B------:R-:W-:Y:S02]  /*0550*/  FSETP.GT.AND P4, PT, R16, 8.50705917302346158658e+37, PT ;  /* 0x7e8000001000780b */ /* 0x000fe40003f84000 */
[----:B------:R-:W-:Y:S01]  /*0560*/  FSEL R23, R3, 1, P2 ;  /* 0x3f80000003177808 */ /* 0x000fe20001000000 */
[----:B------:R2:W5:Y:S01]  /*0570*/  MUFU.SQRT R22, R19 ;  /* 0x0000001300167308 */ /* 0x0005620000002000 */
[----:B------:R-:W-:Y:S01]  /*0580*/  @!P6 FMUL R0, R0, 16777216 ;  /* 0x4b8000000000e820 */ /* 0x000fe20000400000 */
[----:B0-----:R-:W-:Y:S01]  /*0590*/  FSETP.GT.AND P6, PT, R17, 8.50705917302346158658e+37, PT ;  /* 0x7e8000001100780b */ /* 0x001fe20003fc4000 */
[----:B------:R-:W-:Y:S01]  /*05a0*/  @!P3 FMUL R20, R20, 16777216 ;  /* 0x4b8000001414b820 */ /* 0x000fe20000400000 */
[----:B------:R-:W-:Y:S01]  /*05b0*/  FSEL R32, R3, 1, P4 ;  /* 0x3f80000003207808 */ /* 0x000fe20002000000 */
[----:B------:R-:W-:Y:S01]  /*05c0*/  @!P3 FMUL R23, R23, 16777216 ;  /* 0x4b8000001717b820 */ /* 0x000fe20000400000 */
[----:B------:R-:W-:Y:S02]  /*05d0*/  FSETP.GEU.AND P2, PT, R17, 1.175494350822287508e-38, PT ;  /* 0x008000001100780b */ /* 0x000fe40003f4e000 */
[----:B-1----:R-:W-:Y:S01]  /*05e0*/  FSETP.GT.AND P3, PT, R18, 8.50705917302346158658e+37, PT ;  /* 0x7e8000001200780b */ /* 0x002fe20003f64000 */
[----:B------:R-:W-:Y:S01]  /*05f0*/  @!P5 FMUL R32, R32, 16777216 ;  /* 0x4b8000002020d820 */ /* 0x000fe20000400000 */
[----:B------:R-:W-:Y:S01]  /*0600*/  @P4 FMUL R16, R16, 0.25 ;  /* 0x3e80000010104820 */ /* 0x000fe20000400000 */
[----:B--2---:R-:W-:Y:S01]  /*0610*/  FSEL R19, R3, 1, P6 ;  /* 0x3f80000003137808 */ /* 0x004fe20003000000 */
[----:B------:R-:W0:Y:S01]  /*0620*/  MUFU.RCP R21, R21 ;  /* 0x0000001500157308 */ /* 0x000e220000001000 */
[----:B------:R-:W-:Y:S01]  /*0630*/  FSETP.GEU.AND P4, PT, R18, 1.175494350822287508e-38, PT ;  /* 0x008000001200780b */ /* 0x000fe20003f8e000 */
[----:B------:R-:W-:Y:S01]  /*0640*/  @!P5 FMUL R16, R16, 16777216 ;  /* 0x4b8000001010d820 */ /* 0x000fe20000400000 */
[C---:B-----5:R-:W-:Y:S01]  /*0650*/  FSETP.GT.AND P5, PT, R22.reuse, 8.50705917302346158658e+37, PT ;  /* 0x7e8000001600780b */ /* 0x060fe20003fa4000 */
[----:B------:R-:W-:Y:S01]  /*0660*/  @P6 FMUL R17, R17, 0.25 ;  /* 0x3e80000011116820 */ /* 0x000fe20000400000 */
[----:B------:R-:W-:-:S02]  /*0670*/  FSETP.GEU.AND P6, PT, R22, 1.175494350822287508e-38, PT ;  /* 0x008000001600780b */ /* 0x000fc40003fce000 */
[----:B------:R-:W-:Y:S01]  /*0680*/  @!P2 FMUL R19, R19, 16777216 ;  /* 0x4b8000001313a820 */ /* 0x000fe20000400000 */
[----:B------:R-:W-:Y:S01]  /*0690*/  @!P2 FMUL R17, R17, 16777216 ;  /* 0x4b8000001111a820 */ /* 0x000fe20000400000 */
[----:B------:R-:W-:Y:S01]  /*06a0*/  @P3 FMUL R18, R18, 0.25 ;  /* 0x3e80000012123820 */ /* 0x000fe20000400000 */
[----:B------:R-:W1:Y:S04]  /*06b0*/  MUFU.RCP R33, R16 ;  /* 0x0000001000217308 */ /* 0x000e680000001000 */
[----:B------:R-:W-:Y:S01]  /*06c0*/  @!P4 FMUL R18, R18, 16777216 ;  /* 0x4b8000001212c820 */ /* 0x000fe20000400000 */
[----:B0-----:R-:W-:Y:S01]  /*06d0*/  FMUL R0, R21, R0 ;  /* 0x0000000015007220 */ /* 0x001fe20000400000 */
[----:B------:R-:W-:Y:S01]  /*06e0*/  @P5 FMUL R22, R22, 0.25 ;  /* 0x3e80000016165820 */ /* 0x000fe20000400000 */
[----:B------:R-:W-:Y:S01]  /*06f0*/  FSEL R21, R3, 1, P3 ;  /* 0x3f80000003157808 */ /* 0x000fe20001800000 */
[----:B------:R-:W0:Y:S02]  /*0700*/  MUFU.RCP R24, R20 ;  /* 0x0000001400187308 */ /* 0x000e240000001000 */
[----:B------:R-:W-:Y:S01]  /*0710*/  @!P6 FMUL R22, R22, 16777216 ;  /* 0x4b8000001616e820 */ /* 0x000fe20000400000 */
[----:B-1----:R-:W-:-:S05]  /*0720*/  FMUL R33, R33, R32 ;  /* 0x0000002021217220 */ /* 0x002fca0000400000 */
[----:B------:R-:W1:Y:S01]  /*0730*/  MUFU.RCP R34, R17 ;  /* 0x0000001100227308 */ /* 0x000e620000001000 */
[----:B------:R-:W-:Y:S01]  /*0740*/  FSEL R3, R3, 1, P5 ;  /* 0x3f80000003037808 */ /* 0x000fe20002800000 */
[----:B------:R-:W-:Y:S01]  /*0750*/  @!P4 FMUL R21, R21, 16777216 ;  /* 0x4b8000001515c820 */ /* 0x000fe20000400000 */
[----:B0-----:R-:W-:-:S05]  /*0760*/  FMUL R24, R24, R23 ;  /* 0x0000001718187220 */ /* 0x001fca0000400000 */
[----:B------:R-:W0:Y:S08]  /*0770*/  MUFU.RCP R18, R18 ;  /* 0x0000001200127308 */ /* 0x000e300000001000 */
[----:B------:R-:W2:Y:S01]  /*0780*/  MUFU.RCP R22, R22 ;  /* 0x0000001600167308 */ /* 0x000ea20000001000 */
[----:B------:R-:W-:Y:S01]  /*0790*/  @!P6 FMUL R3, R3, 16777216 ;  /* 0x4b8000000303e820 */ /* 0x000fe20000400000 */
[----:B-1----:R-:W-:Y:S01]  /*07a0*/  FMUL R34, R34, R19 ;  /* 0x0000001322227220 */ /* 0x002fe20000400000 */
[----:B------:R-:W-:Y:S01]  /*07b0*/  CS2R R16, SRZ ;  /* 0x0000000000107805 */ /* 0x000fe2000001ff00 */
[----:B0-----:R-:W-:Y:S01]  /*07c0*/  FMUL R32, R18, R21 ;  /* 0x0000001512207220 */ /* 0x001fe20000400000 */
[----:B------:R-:W-:-:S02]  /*07d0*/  CS2R R18, SRZ ;  /* 0x0000000000127805 */ /* 0x000fc4000001ff00 */
[----:B------:R-:W-:-:S04]  /*07e0*/  CS2R R20, SRZ ;  /* 0x0000000000147805 */ /* 0x000fc8000001ff00 */
[----:B------:R-:W5:Y:S01]  /*07f0*/  @!P1 LDG.E.EL.128 R16, desc[UR4][R38.64] ;  /* 0x0000000426109981 */ /* 0x000f62000c2e1d00 */
[----:B--2---:R-:W-:Y:S01]  /*0800*/  FMUL R3, R22, R3 ;  /* 0x0000000316037220 */ /* 0x004fe20000400000 */
[----:B------:R-:W-:Y:S01]  /*0810*/  CS2R R22, SRZ ;  /* 0x0000000000167805 */ /* 0x000fe2000001ff00 */
[----:B---3--:R-:W-:-:S05]  /*0820*/  FADD R7, R7, R11 ;  /* 0x0000000b07077221 */ /* 0x008fca0000000000 */
[----:B------:R-:W5:Y:S01]  /*0830*/  @!P1 LDG.E.128 R20, desc[UR4][R36.64] ;  /* 0x0000000424149981 */ /* 0x000f62000c1e1d00 */
[----:B------:R-:W-:Y:S01]  /*0840*/  FADD R6, R6, R10 ;  /* 0x0000000a06067221 */ /* 0x000fe20000000000 */
[----:B----4-:R-:W-:Y:S01]  /*0850*/  FADD R10, R7, -R15 ;  /* 0x8000000f070a7221 */ /* 0x010fe20000000000 */
[----:B------:R-:W-:Y:S01]  /*0860*/  FADD R5, R5, R9 ;  /* 0x0000000905057221 */ /* 0x000fe20000000000 */
[----:B------:R-:W-:Y:S01]  /*0870*/  FADD R4, R4, R8 ;  /* 0x0000000804047221 */ /* 0x000fe20000000000 */
[----:B------:R-:W-:Y:S01]  /*0880*/  CS2R R8, SRZ ;  /* 0x0000000000087805 */ /* 0x000fe2000001ff00 */
[----:B------:R-:W-:Y:S01]  /*0890*/  FMUL R3, R3, R10 ;  /* 0x0000000a03037220 */ /* 0x000fe20000400000 */
[----:B------:R-:W-:-:S06]  /*08a0*/  CS2R R10, SRZ ;  /* 0x00000000000a7805 */ /* 0x000fcc000001ff00 */
[----:B------:R0:W2:Y:S01]  /*08b0*/  @!P1 LDG.E.EL.128 R8, desc[UR4][R30.64] ;  /* 0x000000041e089981 */ /* 0x0000a2000c2e1d00 */
[----:B------:R-:W-:Y:S01]  /*08c0*/  FADD R15, R6, -R14 ;  /* 0x8000000e060f7221 */ /* 0x000fe20000000000 */
[----:B------:R-:W-:Y:S01]  /*08d0*/  FADD R13, R5, -R13 ;  /* 0x8000000d050d7221 */ /* 0x000fe20000000000 */
[----:B------:R-:W-:Y:S02]  /*08e0*/  FADD R12, R4, -R12 ;  /* 0x8000000c040c7221 */ /* 0x000fe40000000000 */
[----:B------:R-:W-:Y:S01]  /*08f0*/  FMUL R32, R32, R15 ;  /* 0x0000000f20207220 */ /* 0x000fe20000400000 */
[----:B------:R-:W-:Y:S01]  /*0900*/  FMUL R34, R34, R13 ;  /* 0x0000000d22227220 */ /* 0x000fe20000400000 */
[----:B------:R-:W-:Y:S01]  /*0910*/  FMUL R33, R33, R12 ;  /* 0x0000000c21217220 */ /* 0x000fe20000400000 */
[----:B------:R-:W-:Y:S02]  /*0920*/  CS2R R12, SRZ ;  /* 0x00000000000c7805 */ /* 0x000fe4000001ff00 */
[----:B------:R-:W-:Y:S01]  /*0930*/  CS2R R14, SRZ ;  /* 0x00000000000e7805 */ /* 0x000fe2000001ff00 */
[----:B0-----:R-:W0:Y:S01]  /*0940*/  LDC.64 R30, c[0x0][0x230] ;  /* 0x00008c00ff1e7b82 */ /* 0x001e220000000a00 */
[----:B-----5:R-:W-:Y:S01]  /*0950*/  FADD R17, R17, R21 ;  /* 0x0000001511117221 */ /* 0x020fe20000000000 */
[----:B------:R-:W-:Y:S01]  /*0960*/  FADD R16, R16, R20 ;  /* 0x0000001410107221 */ /* 0x000fe20000000000 */
[----:B0-----:R-:W-:-:S04]  /*0970*/  IMAD.WIDE R20, R28, 0x4, R30 ;  /* 0x000000041c147825 */ /* 0x001fc800078e021e */
[----:B------:R-:W-:Y:S01]  /*0980*/  FADD R18, R18, R22 ;  /* 0x0000001612127221 */ /* 0x000fe20000000000 */
[----:B------:R-:W-:Y:S01]  /*0990*/  FADD R19, R19, R23 ;  /* 0x0000001713137221 */ /* 0x000fe20000000000 */
[----:B------:R0:W3:Y:S01]  /*09a0*/  @!P1 LDG.E.EL.128 R12, desc[UR4][R20.64] ;  /* 0x00000004140c9981 */ /* 0x0000e2000c2e1d00 */
[----:B------:R-:W-:-:S04]  /*09b0*/  IMAD.WIDE R30, R27, 0x4, R30 ;  /* 0x000000041b1e7825 */ /* 0x000fc800078e021e */
[----:B--2---:R-:W-:Y:S01]  /*09c0*/  FADD R22, R17, -R9 ;  /* 0x8000000911167221 */ /* 0x004fe20000000000 */
[----:B------:R-:W-:Y:S01]  /*09d0*/  FADD R9, R16, -R8 ;  /* 0x8000000810097221 */ /* 0x000fe20000000000 */
[----:B------:R-:W-:Y:S01]  /*09e0*/  FADD R11, R19, -R11 ;  /* 0x8000000b130b7221 */ /* 0x000fe20000000000 */
[----:B0-----:R-:W0:Y:S01]  /*09f0*/  LDC.64 R20, c[0x0][0x238] ;  /* 0x00008e00ff147b82 */ /* 0x001e220000000a00 */
[----:B------:R-:W-:Y:S01]  /*0a00*/  FMUL R8, R25, R22 ;  /* 0x0000001619087220 */ /* 0x000fe20000400000 */
[----:B------:R-:W-:Y:S01]  /*0a10*/  CS2R R22, SRZ ;  /* 0x0000000000167805 */ /* 0x000fe2000001ff00 */
[----:B------:R-:W-:Y:S01]  /*0a20*/  FMUL R24, R24, R11 ;  /* 0x0000000b18187220 */ /* 0x000fe20000400000 */
[----:B------:R-:W-:Y:S01]  /*0a30*/  FMUL R26, R26, R9 ;  /* 0x000000091a1a7220 */ /* 0x000fe20000400000 */
[----:B0-----:R-:W-:-:S04]  /*0a40*/  IMAD.WIDE R28, R28, 0x4, R20 ;  /* 0x000000041c1c7825 */ /* 0x001fc800078e0214 */
[----:B------:R-:W-:Y:S01]  /*0a50*/  IMAD.WIDE R38, R27, 0x4, R20 ;  /* 0x000000041b267825 */ /* 0x000fe200078e0214 */
[----:B------:R-:W-:-:S06]  /*0a60*/  CS2R R20, SRZ ;  /* 0x0000000000147805 */ /* 0x000fcc000001ff00 */
[----:B------:R0:W3:Y:S02]  /*0a70*/  @!P1 LDG.E.EL.128 R20, desc[UR4][R28.64] ;  /* 0x000000041c149981 */ /* 0x0000e4000c2e1d00 */
[----:B0-----:R-:W-:Y:S01]  /*0a80*/  CS2R R28, SRZ ;  /* 0x00000000001c7805 */ /* 0x001fe2000001ff00 */
[----:B---3--:R-:W-:Y:S01]  /*0a90*/  FFMA R12, R26, R12, R20 ;  /* 0x0000000c1a0c7223 */ /* 0x008fe20000000014 */
[----:B------:R-:W-:Y:S01]  /*0aa0*/  FFMA R15, R24, R15, R23 ;  /* 0x0000000f180f7223 */ /* 0x000fe20000000017 */
[----:B------:R-:W-:Y:S02]  /*0ab0*/  CS2R R24, SRZ ;  /* 0x0000000000187805 */ /* 0x000fe4000001ff00 */
[----:B------:R-:W-:-:S06]  /*0ac0*/  CS2R R26, SRZ ;  /* 0x00000000001a7805 */ /* 0x000fcc000001ff00 */
[----:B------:R0:W2:Y:S02]  /*0ad0*/  @!P0 LDG.E.EL.128 R24, desc[UR4][R30.64] ;  /* 0x000000041e188981 */ /* 0x0000a4000c2e1d00 */
[----:B0-----:R-:W-:-:S06]  /*0ae0*/  CS2R R30, SRZ ;  /* 0x00000000001e7805 */ /* 0x001fcc000001ff00 */
[----:B------:R-:W2:Y:S01]  /*0af0*/  @!P0 LDG.E.EL.128 R28, desc[UR4][R38.64] ;  /* 0x00000004261c8981 */ /* 0x000ea2000c2e1d00 */
[----:B------:R-:W-:Y:S01]  /*0b00*/  FADD R9, R18, -R10 ;  /* 0x8000000a12097221 */ /* 0x000fe20000000000 */
[C---:B------:R-:W-:Y:S01]  /*0b10*/  FSETP.GTU.AND P2, PT, R15.reuse, RZ, PT ;  /* 0x000000ff0f00720b */ /* 0x040fe20003f4c000 */
[----:B------:R-:W-:Y:S01]  /*0b20*/  FFMA R8, R8, R13, R21 ;  /* 0x0000000d08087223 */ /* 0x000fe20000000015 */
[----:B------:R0:W-:Y:S01]  /*0b30*/  @!P1 STG.E.128 desc[UR4][R36.64], R16 ;  /* 0x0000001024009986 */ /* 0x0001e2000c101d04 */
[----:B------:R-:W-:Y:S01]  /*0b40*/  FMUL R9, R0, R9 ;  /* 0x0000000900097220 */ /* 0x000fe20000400000 */
[----:B------:R-:W-:Y:S02]  /*0b50*/  FSEL R11, R15, RZ, P2 ;  /* 0x000000ff0f0b7208 */ /* 0x000fe40001000000 */
[----:B------:R-:W-:Y:S01]  /*0b60*/  FSETP.GTU.AND P6, PT, R8, RZ, PT ;  /* 0x000000ff0800720b */ /* 0x000fe20003fcc000 */
[----:B------:R-:W-:Y:S01]  /*0b70*/  FFMA R9, R9, R14, R22 ;  /* 0x0000000e09097223 */ /* 0x000fe20000000016 */
[----:B------:R-:W-:Y:S01]  /*0b80*/  FSETP.GEU.AND P3, PT, R11, 6, PT ;  /* 0x40c000000b00780b */ /* 0x000fe20003f6e000 */
[----:B------:R-:W1:Y:S01]  /*0b90*/  LDC.64 R14, c[0x0][0x240] ;  /* 0x00009000ff0e7b82 */ /* 0x000e620000000a00 */
[----:B------:R-:W-:Y:S01]  /*0ba0*/  FSETP.GTU.AND P2, PT, R12, RZ, PT ;  /* 0x000000ff0c00720b */ /* 0x000fe20003f4c000 */
[----:B------:R0:W-:Y:S01]  /*0bb0*/  @!P0 STG.E.128 desc[UR4][R36.64+0x800], R4 ;  /* 0x0008000424008986 */ /* 0x0001e2000c101d04 */
[----:B------:R-:W-:-:S04]  /*0bc0*/  FSETP.GTU.AND P5, PT, R9, RZ, PT ;  /* 0x000000ff0900720b */ /* 0x000fc80003fac000 */
[----:B------:R-:W-:Y:S02]  /*0bd0*/  FSEL R10, R9, RZ, P5 ;  /* 0x000000ff090a7208 */ /* 0x000fe40002800000 */
[----:B------:R-:W-:Y:S02]  /*0be0*/  FSEL R9, R8, RZ, P6 ;  /* 0x000000ff08097208 */ /* 0x000fe40003000000 */
[C---:B------:R-:W-:Y:S02]  /*0bf0*/  FSETP.NAN.AND P6, PT, R11.reuse, R11, PT ;  /* 0x0000000b0b00720b */ /* 0x040fe40003fc8000 */
[----:B------:R-:W-:Y:S02]  /*0c00*/  FSEL R8, R12, RZ, P2 ;  /* 0x000000ff0c087208 */ /* 0x000fe40001000000 */
[----:B------:R-:W-:Y:S02]  /*0c10*/  FSETP.GEU.AND P2, PT, R10, 6, PT ;  /* 0x40c000000a00780b */ /* 0x000fe40003f4e000 */
[----:B------:R-:W-:-:S02]  /*0c20*/  @P3 SEL R11, R11, 0x40c00000, P6 ;  /* 0x40c000000b0b3807 */ /* 0x000fc40003000000 */
[----:B------:R-:W-:Y:S01]  /*0c30*/  FSETP.GEU.AND P3, PT, R9, 6, PT ;  /* 0x40c000000900780b */ /* 0x000fe20003f6e000 */
[----:B-1----:R-:W-:-:S04]  /*0c40*/  IMAD.WIDE R14, R2, 0x4, R14 ;  /* 0x00000004020e7825 */ /* 0x002fc800078e020e */
[----:B--2---:R-:W-:Y:S01]  /*0c50*/  FFMA R3, R3, R27, R31 ;  /* 0x0000001b03037223 */ /* 0x004fe2000000001f */
[----:B------:R-:W-:Y:S01]  /*0c60*/  FFMA R25, R34, R25, R29 ;  /* 0x0000001922197223 */ /* 0x000fe2000000001d */
[----:B------:R-:W-:Y:S01]  /*0c70*/  FFMA R26, R32, R26, R30 ;  /* 0x0000001a201a7223 */ /* 0x000fe2000000001e */
[----:B------:R-:W-:Y:S02]  /*0c80*/  FFMA R24, R33, R24, R28 ;  /* 0x0000001821187223 */ /* 0x000fe4000000001c */
[----:B------:R-:W-:Y:S02]  /*0c90*/  FSETP.GTU.AND P4, PT, R3, RZ, PT ;  /* 0x000000ff0300720b */ /* 0x000fe40003f8c000 */
[----:B------:R-:W-:Y:S02]  /*0ca0*/  FSETP.GTU.AND P5, PT, R26, RZ, PT ;  /* 0x000000ff1a00720b */ /* 0x000fe40003fac000 */
[----:B------:R-:W-:Y:S02]  /*0cb0*/  FSETP.GTU.AND P6, PT, R25, RZ, PT ;  /* 0x000000ff1900720b */ /* 0x000fe40003fcc000 */
[----:B------:R-:W-:-:S02]  /*0cc0*/  FSEL R23, R3, RZ, P4 ;  /* 0x000000ff03177208 */ /* 0x000fc40002000000 */
[----:B------:R-:W-:Y:S02]  /*0cd0*/  FSETP.GEU.AND P4, PT, R8, 6, PT ;  /* 0x40c000000800780b */ /* 0x000fe40003f8e000 */
[----:B------:R-:W-:Y:S02]  /*0ce0*/  FSEL R22, R26, RZ, P5 ;  /* 0x000000ff1a167208 */ /* 0x000fe40002800000 */
[----:B------:R-:W-:Y:S02]  /*0cf0*/  FSEL R21, R25, RZ, P6 ;  /* 0x000000ff19157208 */ /* 0x000fe40003000000 */
[----:B------:R-:W-:Y:S02]  /*0d00*/  FSETP.GTU.AND P5, PT, R24, RZ, PT ;  /* 0x000000ff1800720b */ /* 0x000fe40003fac000 */
[----:B------:R-:W-:Y:S02]  /*0d10*/  FSETP.NAN.AND P6, PT, R10, R10, PT ;  /* 0x0000000a0a00720b */ /* 0x000fe40003fc8000 */
[----:B------:R-:W-:-:S02]  /*0d20*/  FSEL R20, R24, RZ, P5 ;  /* 0x000000ff18147208 */ /* 0x000fc40002800000 */
[----:B------:R-:W-:Y:S02]  /*0d30*/  @P2 SEL R10, R10, 0x40c00000, P6 ;  /* 0x40c000000a0a2807 */ /* 0x000fe40003000000 */
[----:B------:R-:W-:Y:S02]  /*0d40*/  FSETP.NAN.AND P5, PT, R9, R9, PT ;  /* 0x000000090900720b */ /* 0x000fe40003fa8000 */
[----:B------:R-:W-:Y:S02]  /*0d50*/  FSETP.GEU.AND P2, PT, R23, 6, PT ;  /* 0x40c000001700780b */ /* 0x000fe40003f4e000 */
[C---:B------:R-:W-:Y:S02]  /*0d60*/  FSETP.NAN.AND P6, PT, R8.reuse, R8, PT ;  /* 0x000000080800720b */ /* 0x040fe40003fc8000 */
[----:B------:R-:W-:Y:S02]  /*0d70*/  @P3 SEL R9, R9, 0x40c00000, P5 ;  /* 0x40c0000009093807 */ /* 0x000fe40002800000 */
[----:B------:R-:W-:-:S02]  /*0d80*/  @P4 SEL R8, R8, 0x40c00000, P6 ;  /* 0x40c0000008084807 */ /* 0x000fc40003000000 */
[----:B------:R-:W-:Y:S02]  /*0d90*/  FSETP.GEU.AND P3, PT, R22, 6, PT ;  /* 0x40c000001600780b */ /* 0x000fe40003f6e000 */
[----:B------:R-:W-:Y:S01]  /*0da0*/  FSETP.GEU.AND P5, PT, R21, 6, PT ;  /* 0x40c000001500780b */ /* 0x000fe20003fae000 */
[----:B------:R0:W-:Y:S01]  /*0db0*/  @!P1 STG.E.128 desc[UR4][R14.64], R8 ;  /* 0x000000080e009986 */ /* 0x0001e2000c101d04 */
[----:B------:R-:W-:Y:S02]  /*0dc0*/  FSETP.GEU.AND P4, PT, R20, 6, PT ;  /* 0x40c000001400780b */ /* 0x000fe40003f8e000 */
[C---:B------:R-:W-:Y:S02]  /*0dd0*/  FSETP.NAN.AND P6, PT, R23.reuse, R23, PT ;  /* 0x000000171700720b */ /* 0x040fe40003fc8000 */
[----:B------:R-:W-:Y:S02]  /*0de0*/  FSETP.NAN.AND P1, PT, R22, R22, PT ;  /* 0x000000161600720b */ /* 0x000fe40003f28000 */
[----:B------:R-:W-:-:S02]  /*0df0*/  @P2 SEL R23, R23, 0x40c00000, P6 ;  /* 0x40c0000017172807 */ /* 0x000fc40003000000 */
[C---:B------:R-:W-:Y:S02]  /*0e00*/  FSETP.NAN.AND P6, PT, R21.reuse, R21, PT ;  /* 0x000000151500720b */ /* 0x040fe40003fc8000 */
[----:B------:R-:W-:Y:S02]  /*0e10*/  FSETP.NAN.AND P2, PT, R20, R20, PT ;  /* 0x000000141400720b */ /* 0x000fe40003f48000 */
[----:B------:R-:W-:Y:S02]  /*0e20*/  @P3 SEL R22, R22, 0x40c00000, P1 ;  /* 0x40c0000016163807 */ /* 0x000fe40000800000 */
[----:B------:R-:W-:Y:S02]  /*0e30*/  @P5 SEL R21, R21, 0x40c00000, P6 ;  /* 0x40c0000015155807 */ /* 0x000fe40003000000 */
[----:B------:R-:W-:Y:S01]  /*0e40*/  @P4 SEL R20, R20, 0x40c00000, P2 ;  /* 0x40c0000014144807 */ /* 0x000fe20001000000 */
[----:B0-----:R-:W-:Y:S06]  /*0e50*/  @P0 EXIT ;  /* 0x000000000000094d */ /* 0x001fec0003800000 */
[----:B------:R-:W-:Y:S01]  /*0e60*/  STG.E.128 desc[UR4][R14.64+0x800], R20 ;  /* 0x000800140e007986 */ /* 0x000fe2000c101d04 */
[----:B------:R-:W-:Y:S05]  /*0e70*/  EXIT ;  /* 0x000000000000794d */ /* 0x000fea0003800000 */
.L_x_0:
[----:B------:R-:W-:-:S00]  /*0e80*/  BRA `(.L_x_0) ;  /* 0xfffffffc00fc7947 */ /* 0x000fc0000383ffff */
[----:B------:R-:W-:-:S00]  /*0e90*/  NOP ;  /* 0x0000000000007918 */ /* 0x000fc00000000000 */
        /* <DEDUP_REMOVED lines=14> */
.L_x_1:


//--------------------- .nv.global.init           --------------------------
	.section	.nv.global.init,"aw",@progbits
.nv.global.init:
	.type		_$_str,@object
	.size		_$_str,(_$_str_$_2 - _$_str)
_$_str:
        /*0000*/ 	.byte	0x5f, 0x5f, 0x43, 0x55, 0x44, 0x41, 0x5f, 0x46, 0x54, 0x5a, 0x00
	.type		_$_str_$_2,@object
	.size		_$_str_$_2,(.L_1 - _$_str_$_2)
_$_str_$_2:
        /*000b*/ 	.byte	0x5f, 0x5f, 0x43, 0x55, 0x44, 0x41, 0x5f, 0x50, 0x52, 0x45, 0x43, 0x5f, 0x53, 0x51, 0x52, 0x54
        /*001b*/ 	.byte	0x00
.L_1:


//--------------------- .nv.constant0.triton_poi_fused__native_batch_norm_legit_no_training_convolution_hardtanh_89 --------------------------
	.section	.nv.constant0.triton_poi_fused__native_batch_norm_legit_no_training_convolution_hardtanh_89,"a",@progbits
	.sectionflags	@""
	.align	4
.nv.constant0.triton_poi_fused__native_batch_norm_legit_no_training_convolution_hardtanh_89:
	.zero		588
